	.headerflags	@"EF_CUDA_TEXMODE_UNIFIED EF_CUDA_64BIT_ADDRESS EF_CUDA_ACCELERATORS EF_CUDA_SM90 EF_CUDA_VIRTUAL_SM(EF_CUDA_SM90)"
	.elftype	@"ET_EXEC"


//--------------------- .nv.info                  --------------------------
	.section	.nv.info,"",@"SHT_CUDA_INFO"
	.align	4


	//----- nvinfo : EIATTR_REGCOUNT
	.align		4
        /*0000*/ 	.byte	0x04, 0x2f
        /*0002*/ 	.short	(.L_1 - .L_0)
	.align		4
.L_0:
        /*0004*/ 	.word	index@(triton_poi_fused_max_pool2d_with_indices_13)
        /*0008*/ 	.word	0x00000010


	//----- nvinfo : EIATTR_MIN_STACK_SIZE
	.align		4
.L_1:
        /*000c*/ 	.byte	0x04, 0x12
        /*000e*/ 	.short	(.L_3 - .L_2)
	.align		4
.L_2:
        /*0010*/ 	.word	index@(triton_poi_fused_max_pool2d_with_indices_13)
        /*0014*/ 	.word	0x00000000


	//----- nvinfo : EIATTR_FRAME_SIZE
	.align		4
.L_3:
        /*0018*/ 	.byte	0x04, 0x11
        /*001a*/ 	.short	(.L_5 - .L_4)
	.align		4
.L_4:
        /*001c*/ 	.word	index@(triton_poi_fused_max_pool2d_with_indices_13)
        /*0020*/ 	.word	0x00000000


	//----- nvinfo : EIATTR_MIN_STACK_SIZE
	.align		4
.L_5:
        /*0024*/ 	.byte	0x04, 0x12
        /*0026*/ 	.short	(.L_7 - .L_6)
	.align		4
.L_6:
        /*0028*/ 	.word	index@(triton_poi_fused_max_pool2d_with_indices_13)
        /*002c*/ 	.word	0x00000000
.L_7:


//--------------------- .nv.info.triton_poi_fused_max_pool2d_with_indices_13 --------------------------
	.section	.nv.info.triton_poi_fused_max_pool2d_with_indices_13,"",@"SHT_CUDA_INFO"
	.sectionflags	@""
	.align	4


	//----- nvinfo : EIATTR_CUDA_API_VERSION
	.align		4
        /*0000*/ 	.byte	0x04, 0x37
        /*0002*/ 	.short	(.L_9 - .L_8)
.L_8:
        /*0004*/ 	.word	0x0000007c


	//----- nvinfo : EIATTR_KPARAM_INFO
	.align		4
.L_9:
        /*0008*/ 	.byte	0x04, 0x17
        /*000a*/ 	.short	(.L_11 - .L_10)
.L_10:
        /*000c*/ 	.word	0x00000000
        /*0010*/ 	.short	0x0003
        /*0012*/ 	.short	0x0018
        /*0014*/ 	.byte	0x00, 0xf0, 0x11, 0x00


	//----- nvinfo : EIATTR_KPARAM_INFO
	.align		4
.L_11:
        /*0018*/ 	.byte	0x04, 0x17
        /*001a*/ 	.short	(.L_13 - .L_12)
.L_12:
        /*001c*/ 	.word	0x00000000
        /*0020*/ 	.short	0x0002
        /*0022*/ 	.short	0x0010
        /*0024*/ 	.byte	0x00, 0xf4, 0x21, 0x00


	//----- nvinfo : EIATTR_KPARAM_INFO
	.align		4
.L_13:
        /*0028*/ 	.byte	0x04, 0x17
        /*002a*/ 	.short	(.L_15 - .L_14)
.L_14:
        /*002c*/ 	.word	0x00000000
        /*0030*/ 	.short	0x0001
        /*0032*/ 	.short	0x0008
        /*0034*/ 	.byte	0x00, 0xf4, 0x21, 0x00


	//----- nvinfo : EIATTR_KPARAM_INFO
	.align		4
.L_15:
        /*0038*/ 	.byte	0x04, 0x17
        /*003a*/ 	.short	(.L_17 - .L_16)
.L_16:
        /*003c*/ 	.word	0x00000000
        /*0040*/ 	.short	0x0000
        /*0042*/ 	.short	0x0000
        /*0044*/ 	.byte	0x00, 0xf4, 0x21, 0x00


	//----- nvinfo : EIATTR_SPARSE_MMA_MASK
	.align		4
.L_17:
        /*0048*/ 	.byte	0x03, 0x50
        /*004a*/ 	.short	0x0000


	//----- nvinfo : EIATTR_MAXREG_COUNT
	.align		4
        /*004c*/ 	.byte	0x03, 0x1b
        /*004e*/ 	.short	0x00ff


	//----- nvinfo : EIATTR_EXIT_INSTR_OFFSETS
	.align		4
        /*0050*/ 	.byte	0x04, 0x1c
        /*0052*/ 	.short	(.L_19 - .L_18)


	//   ....[0]....
.L_18:
        /*0054*/ 	.word	0x00000410


	//----- nvinfo : EIATTR_REQNTID
	.align		4
.L_19:
        /*0058*/ 	.byte	0x04, 0x10
        /*005a*/ 	.short	(.L_21 - .L_20)
.L_20:
        /*005c*/ 	.word	0x00000100
        /*0060*/ 	.word	0x00000001
        /*0064*/ 	.word	0x00000001


	//----- nvinfo : EIATTR_CBANK_PARAM_SIZE
	.align		4
.L_21:
        /*0068*/ 	.byte	0x03, 0x19
        /*006a*/ 	.short	0x001c


	//----- nvinfo : EIATTR_PARAM_CBANK
	.align		4
        /*006c*/ 	.byte	0x04, 0x0a
        /*006e*/ 	.short	(.L_23 - .L_22)
	.align		4
.L_22:
        /*0070*/ 	.word	index@(.nv.constant0.triton_poi_fused_max_pool2d_with_indices_13)
        /*0074*/ 	.short	0x0210
        /*0076*/ 	.short	0x001c


	//----- nvinfo : EIATTR_SW_WAR
	.align		4
.L_23:
        /*0078*/ 	.byte	0x04, 0x36
        /*007a*/ 	.short	(.L_25 - .L_24)
.L_24:
        /*007c*/ 	.word	0x00000008
.L_25:


//--------------------- .nv.callgraph             --------------------------
	.section	.nv.callgraph,"",@"SHT_CUDA_CALLGRAPH"
	.align	4
	.sectionentsize	8
	.align		4
        /*0000*/ 	.word	0x00000000
	.align		4
        /*0004*/ 	.word	0xffffffff
	.align		4
        /*0008*/ 	.word	0x00000000
	.align		4
        /*000c*/ 	.word	0xfffffffe
	.align		4
        /*0010*/ 	.word	0x00000000
	.align		4
        /*0014*/ 	.word	0xfffffffd
	.align		4
        /*0018*/ 	.word	0x00000000
	.align		4
        /*001c*/ 	.word	0xfffffffc


//--------------------- .text.triton_poi_fused_max_pool2d_with_indices_13 --------------------------
	.section	.text.triton_poi_fused_max_pool2d_with_indices_13,"ax",@progbits
	.align	128
        .global         triton_poi_fused_max_pool2d_with_indices_13
        .type           triton_poi_fused_max_pool2d_with_indices_13,@function
        .size           triton_poi_fused_max_pool2d_with_indices_13,(.L_x_1 - triton_poi_fused_max_pool2d_with_indices_13)
        .other          triton_poi_fused_max_pool2d_with_indices_13,@"STO_CUDA_ENTRY STV_DEFAULT"
triton_poi_fused_max_pool2d_with_indices_13:
.text.triton_poi_fused_max_pool2d_with_indices_13:
[----:B------:R-:W-:Y:S01]  /*0000*/  LDC R1, c[0x0][0x28] ;  /* 0x00000a00ff017b82 */ /* 0x000fe20000000800 */
[----:B------:R-:W1:Y:S01]  /*0010*/  S2R R0, SR_TID.X ;  /* 0x0000000000007919 */ /* 0x000e620000002100 */
[----:B------:R-:W-:Y:S01]  /*0020*/  ULDC.64 UR4, c[0x0][0x208] ;  /* 0x0000820000047ab9 */ /* 0x000fe20000000a00 */
[----:B------:R-:W-:Y:S01]  /*0030*/  ULDC.64 UR6, c[0x0][0x220] ;  /* 0x0000880000067ab9 */ /* 0x000fe20000000a00 */
[----:B------:R-:W2:Y:S01]  /*0040*/  S2R R3, SR_CTAID.X ;  /* 0x0000000000037919 */ /* 0x000ea20000002500 */
[----:B-1----:R-:W-:Y:S01]  /*0050*/  IMAD.SHL.U32 R0, R0, 0x2, RZ ;  /* 0x0000000200007824 */ /* 0x002fe200078e00ff */
[----:B--2---:R-:W-:-:S04]  /*0060*/  SHF.R.S32.HI R5, RZ, 0x16, R3 ;  /* 0x00000016ff057819 */ /* 0x004fc80000011403 */
[----:B------:R-:W-:Y:S02]  /*0070*/  LOP3.LUT R0, R0, 0x1fe, RZ, 0xc0, !PT ;  /* 0x000001fe00007812 */ /* 0x000fe400078ec0ff */
[----:B------:R-:W-:-:S03]  /*0080*/  SGXT R5, R5, 0x1 ;  /* 0x000000010505781a */ /* 0x000fc60000000200 */
[----:B------:R-:W-:-:S05]  /*0090*/  IMAD R0, R3, 0x200, R0 ;  /* 0x0000020003007824 */ /* 0x000fca00078e0200 */
[----:B------:R-:W-:Y:S02]  /*00a0*/  SHF.R.S32.HI R3, RZ, 0x1f, R0 ;  /* 0x0000001fff037819 */ /* 0x000fe40000011400 */
[-C--:B------:R-:W-:Y:S02]  /*00b0*/  LEA.HI R6, R5, R0.reuse, RZ, 0xb ;  /* 0x0000000005067211 */ /* 0x080fe400078f58ff */
[----:B------:R-:W-:Y:S02]  /*00c0*/  LEA.HI R4, R3, R0, RZ, 0x6 ;  /* 0x0000000003047211 */ /* 0x000fe400078f30ff */
[----:B------:R-:W1:Y:S01]  /*00d0*/  LDC.64 R2, c[0x0][0x210] ;  /* 0x00008400ff027b82 */ /* 0x000e620000000a00 */
[----:B------:R-:W-:Y:S01]  /*00e0*/  IMAD.SHL.U32 R7, R6, 0x4, RZ ;  /* 0x0000000406077824 */ /* 0x000fe200078e00ff */
[----:B------:R-:W-:-:S04]  /*00f0*/  SHF.R.S32.HI R5, RZ, 0x6, R4 ;  /* 0x00000006ff057819 */ /* 0x000fc80000011404 */
[----:B------:R-:W-:Y:S02]  /*0100*/  LEA.HI R6, R5, R5, RZ, 0x5 ;  /* 0x0000000505067211 */ /* 0x000fe400078f28ff */
[----:B------:R-:W-:Y:S02]  /*0110*/  LOP3.LUT R8, R7, 0xffffe000, RZ, 0xc0, !PT ;  /* 0xffffe00007087812 */ /* 0x000fe400078ec0ff */
[----:B------:R-:W-:Y:S02]  /*0120*/  LOP3.LUT R7, R4, 0xffffffc0, RZ, 0xc0, !PT ;  /* 0xffffffc004077812 */ /* 0x000fe400078ec0ff */
[----:B------:R-:W-:Y:S02]  /*0130*/  LOP3.LUT R6, R6, 0x1ffffe0, RZ, 0xc0, !PT ;  /* 0x01ffffe006067812 */ /* 0x000fe400078ec0ff */
[----:B------:R-:W-:-:S03]  /*0140*/  IADD3 R7, R8, R0, -R7 ;  /* 0x0000000008077210 */ /* 0x000fc60007ffe807 */
[----:B------:R-:W-:-:S04]  /*0150*/  IMAD.IADD R6, R5, 0x1, -R6 ;  /* 0x0000000105067824 */ /* 0x000fc800078e0a06 */
[----:B------:R-:W-:-:S04]  /*0160*/  IMAD R11, R6, 0x80, R7 ;  /* 0x00000080060b7824 */ /* 0x000fc800078e0207 */
[C---:B------:R-:W-:Y:S02]  /*0170*/  VIADD R9, R11.reuse, 0x40 ;  /* 0x000000400b097836 */ /* 0x040fe40000000000 */
[----:B-1----:R-:W-:-:S04]  /*0180*/  IMAD.WIDE R6, R11, 0x4, R2 ;  /* 0x000000040b067825 */ /* 0x002fc800078e0202 */
[--C-:B------:R-:W-:Y:S02]  /*0190*/  IMAD.WIDE R8, R9, 0x4, R2.reuse ;  /* 0x0000000409087825 */ /* 0x100fe400078e0202 */
[----:B------:R-:W2:Y:S02]  /*01a0*/  LDG.E.64 R6, desc[UR4][R6.64] ;  /* 0x0000000406067981 */ /* 0x000ea4000c1e1b00 */
[----:B------:R-:W-:Y:S02]  /*01b0*/  VIADD R5, R11, 0x1000 ;  /* 0x000010000b057836 */ /* 0x000fe40000000000 */
[----:B------:R1:W2:Y:S02]  /*01c0*/  LDG.E.64 R12, desc[UR4][R8.64] ;  /* 0x00000004080c7981 */ /* 0x0002a4000c1e1b00 */
[----:B------:R-:W-:-:S04]  /*01d0*/  IMAD.WIDE R4, R5, 0x4, R2 ;  /* 0x0000000405047825 */ /* 0x000fc800078e0202 */
[----:B------:R-:W-:Y:S02]  /*01e0*/  VIADD R11, R11, 0x1040 ;  /* 0x000010400b0b7836 */ /* 0x000fe40000000000 */
[----:B------:R-:W3:Y:S02]  /*01f0*/  LDG.E.64 R4, desc[UR4][R4.64] ;  /* 0x0000000404047981 */ /* 0x000ee4000c1e1b00 */
[----:B------:R-:W-:Y:S01]  /*0200*/  IMAD.WIDE R2, R11, 0x4, R2 ;  /* 0x000000040b027825 */ /* 0x000fe200078e0202 */
[----:B-1----:R-:W1:Y:S05]  /*0210*/  LDC.64 R8, c[0x0][0x218] ;  /* 0x00008600ff087b82 */ /* 0x002e6a0000000a00 */
[----:B------:R-:W4:Y:S01]  /*0220*/  LDG.E.64 R2, desc[UR4][R2.64] ;  /* 0x0000000402027981 */ /* 0x000f22000c1e1b00 */
[----:B--2---:R-:W-:-:S02]  /*0230*/  FSETP.GT.AND P4, PT, R13, R7, PT ;  /* 0x000000070d00720b */ /* 0x004fc40003f84000 */
[----:B------:R-:W-:Y:S02]  /*0240*/  FSETP.GT.AND P3, PT, R12, R6, PT ;  /* 0x000000060c00720b */ /* 0x000fe40003f64000 */
[----:B------:R-:W-:Y:S02]  /*0250*/  FSETP.NAN.AND P0, PT, R13, R13, PT ;  /* 0x0000000d0d00720b */ /* 0x000fe40003f08000 */
[----:B---3--:R-:W-:Y:S02]  /*0260*/  FSETP.NAN.AND P6, PT, R5, R5, PT ;  /* 0x000000050500720b */ /* 0x008fe40003fc8000 */
[----:B------:R-:W-:Y:S02]  /*0270*/  FSETP.NAN.AND P5, PT, R4, R4, PT ;  /* 0x000000040400720b */ /* 0x000fe40003fa8000 */
[----:B------:R-:W-:-:S03]  /*0280*/  FSETP.NAN.AND P1, PT, R12, R12, PT ;  /* 0x0000000c0c00720b */ /* 0x000fc60003f28000 */
[----:B------:R-:W-:Y:S02]  /*0290*/  @!P4 SEL R13, R13, R7, P0 ;  /* 0x000000070d0dc207 */ /* 0x000fe40000000000 */
[----:B------:R-:W-:Y:S02]  /*02a0*/  @!P3 SEL R12, R12, R6, P1 ;  /* 0x000000060c0cb207 */ /* 0x000fe40000800000 */
[----:B------:R-:W-:Y:S02]  /*02b0*/  FSETP.GEU.AND P0, PT, R13, R5, PT ;  /* 0x000000050d00720b */ /* 0x000fe40003f0e000 */
[----:B----4-:R-:W-:Y:S02]  /*02c0*/  FSETP.NAN.AND P1, PT, R2, R2, PT ;  /* 0x000000020200720b */ /* 0x010fe40003f28000 */
[----:B------:R-:W-:Y:S02]  /*02d0*/  FSETP.GEU.AND P2, PT, R12, R4, PT ;  /* 0x000000040c00720b */ /* 0x000fe40003f4e000 */
[----:B------:R-:W-:-:S02]  /*02e0*/  @!P6 SEL R5, R5, R13, !P0 ;  /* 0x0000000d0505e207 */ /* 0x000fc40004000000 */
[----:B------:R-:W-:Y:S02]  /*02f0*/  FSETP.NAN.AND P6, PT, R3, R3, PT ;  /* 0x000000030300720b */ /* 0x000fe40003fc8000 */
[----:B------:R-:W-:Y:S02]  /*0300*/  SEL R7, RZ, 0x1, !P4 ;  /* 0x00000001ff077807 */ /* 0x000fe40006000000 */
[----:B------:R-:W-:Y:S02]  /*0310*/  @!P5 SEL R4, R4, R12, !P2 ;  /* 0x0000000c0404d207 */ /* 0x000fe40005000000 */
[----:B------:R-:W-:Y:S02]  /*0320*/  SEL R6, RZ, 0x1, !P3 ;  /* 0x00000001ff067807 */ /* 0x000fe40005800000 */
[----:B------:R-:W-:Y:S02]  /*0330*/  SEL R7, R7, 0x2, P0 ;  /* 0x0000000207077807 */ /* 0x000fe40000000000 */
[----:B------:R-:W-:-:S02]  /*0340*/  FSETP.GEU.AND P3, PT, R4, R2, PT ;  /* 0x000000020400720b */ /* 0x000fc40003f6e000 */
[----:B------:R-:W-:Y:S02]  /*0350*/  SEL R10, R6, 0x2, P2 ;  /* 0x00000002060a7807 */ /* 0x000fe40001000000 */
[----:B------:R-:W-:Y:S02]  /*0360*/  FSETP.GEU.AND P0, PT, R5, R3, PT ;  /* 0x000000030500720b */ /* 0x000fe40003f0e000 */
[----:B------:R-:W-:Y:S02]  /*0370*/  @!P1 SEL R2, R2, R4, !P3 ;  /* 0x0000000402029207 */ /* 0x000fe40005800000 */
[----:B------:R-:W-:Y:S02]  /*0380*/  SEL R10, R10, 0x3, P3 ;  /* 0x000000030a0a7807 */ /* 0x000fe40001800000 */
[----:B------:R-:W-:Y:S02]  /*0390*/  SEL R11, R7, 0x3, P0 ;  /* 0x00000003070b7807 */ /* 0x000fe40000000000 */
[----:B------:R-:W-:-:S02]  /*03a0*/  IADD3 R6, P1, R0, UR6, RZ ;  /* 0x0000000600067c10 */ /* 0x000fc4000ff3e0ff */
[----:B------:R-:W-:Y:S01]  /*03b0*/  @!P6 SEL R3, R3, R5, !P0 ;  /* 0x000000050303e207 */ /* 0x000fe20004000000 */
[C---:B-1----:R-:W-:Y:S01]  /*03c0*/  IMAD.WIDE R4, R0.reuse, 0x4, R8 ;  /* 0x0000000400047825 */ /* 0x042fe200078e0208 */
[----:B------:R-:W-:-:S03]  /*03d0*/  LEA.HI.X.SX32 R7, R0, UR7, 0x1, P1 ;  /* 0x0000000700077c11 */ /* 0x000fc600088f0eff */
[----:B------:R-:W-:Y:S01]  /*03e0*/  IMAD R11, R11, 0x100, R10 ;  /* 0x000001000b0b7824 */ /* 0x000fe200078e020a */
[----:B------:R-:W-:Y:S04]  /*03f0*/  STG.E.64 desc[UR4][R4.64], R2 ;  /* 0x0000000204007986 */ /* 0x000fe8000c101b04 */
[----:B------:R-:W-:Y:S01]  /*0400*/  STG.E.U16 desc[UR4][R6.64], R11 ;  /* 0x0000000b06007986 */ /* 0x000fe2000c101504 */
[----:B------:R-:W-:Y:S05]  /*0410*/  EXIT ;  /* 0x000000000000794d */ /* 0x000fea0003800000 */
.L_x_0:
[----:B------:R-:W-:-:S00]  /*0420*/  BRA `(.L_x_0) ;  /* 0xfffffffc00fc7947 */ /* 0x000fc0000383ffff */
[----:B------:R-:W-:-:S00]  /*0430*/  NOP ;  /* 0x0000000000007918 */ /* 0x000fc00000000000 */
        /* <DEDUP_REMOVED lines=12> */
.L_x_1:


//--------------------- .nv.constant0.triton_poi_fused_max_pool2d_with_indices_13 --------------------------
	.section	.nv.constant0.triton_poi_fused_max_pool2d_with_indices_13,"a",@progbits
	.sectionflags	@""
	.align	4
.nv.constant0.triton_poi_fused_max_pool2d_with_indices_13:
	.zero		556
